//
// Generated by NVIDIA NVVM Compiler
//
// Compiler Build ID: CL-36424714
// Cuda compilation tools, release 13.0, V13.0.88
// Based on NVVM 20.0.0
//

.version 9.0
.target sm_100
.address_size 64

	// .globl	_Z9pathBig_kPiS_S_S_ii
.extern .shared .align 16 .b8 sharedMem[];

.visible .entry _Z9pathBig_kPiS_S_S_ii(
	.param .u64 .ptr .align 1 _Z9pathBig_kPiS_S_S_ii_param_0,
	.param .u64 .ptr .align 1 _Z9pathBig_kPiS_S_S_ii_param_1,
	.param .u64 .ptr .align 1 _Z9pathBig_kPiS_S_S_ii_param_2,
	.param .u64 .ptr .align 1 _Z9pathBig_kPiS_S_S_ii_param_3,
	.param .u32 _Z9pathBig_kPiS_S_S_ii_param_4,
	.param .u32 _Z9pathBig_kPiS_S_S_ii_param_5
)
{
	.reg .pred 	%p<16>;
	.reg .b32 	%r<32>;
	.reg .b64 	%rd<20>;

	ld.param.u64 	%rd6, [_Z9pathBig_kPiS_S_S_ii_param_0];
	ld.param.u64 	%rd3, [_Z9pathBig_kPiS_S_S_ii_param_1];
	ld.param.u64 	%rd4, [_Z9pathBig_kPiS_S_S_ii_param_2];
	ld.param.u64 	%rd5, [_Z9pathBig_kPiS_S_S_ii_param_3];
	ld.param.u32 	%r13, [_Z9pathBig_kPiS_S_S_ii_param_4];
	ld.param.u32 	%r14, [_Z9pathBig_kPiS_S_S_ii_param_5];
	cvta.to.global.u64 	%rd1, %rd6;
	mov.u32 	%r15, %tid.x;
	mov.u32 	%r1, %ctaid.x;
	mov.u32 	%r16, %ntid.x;
	mad.lo.s32 	%r2, %r1, %r16, %r15;
	add.s32 	%r17, %r14, %r13;
	setp.ge.s32 	%p1, %r2, %r17;
	and.b32  	%r18, %r2, 1023;
	setp.ne.s32 	%p2, %r18, 0;
	or.pred  	%p3, %p2, %p1;
	@%p3 bra 	$L__BB0_8;
	setp.gt.s32 	%p4, %r2, %r13;
	sub.s32 	%r19, %r2, %r13;
	selp.b32 	%r29, %r19, 0, %p4;
	min.s32 	%r31, %r2, %r13;
	cvta.to.global.u64 	%rd2, %rd3;
	mov.u32 	%r30, %r29;
$L__BB0_2:
	sub.s32 	%r20, %r31, %r29;
	shr.u32 	%r21, %r20, 31;
	add.s32 	%r22, %r20, %r21;
	shr.s32 	%r23, %r22, 1;
	add.s32 	%r8, %r23, %r30;
	sub.s32 	%r9, %r31, %r23;
	setp.lt.s32 	%p5, %r9, 0;
	setp.gt.s32 	%p6, %r8, %r14;
	or.pred  	%p7, %p5, %p6;
	@%p7 bra 	$L__BB0_10;
	setp.eq.s32 	%p8, %r9, %r13;
	setp.eq.s32 	%p9, %r8, 0;
	or.pred  	%p10, %p8, %p9;
	@%p10 bra 	$L__BB0_5;
	mul.wide.u32 	%rd7, %r9, 4;
	add.s64 	%rd8, %rd1, %rd7;
	ld.global.u32 	%r25, [%rd8];
	mul.wide.s32 	%rd9, %r8, 4;
	add.s64 	%rd10, %rd1, %rd9;
	ld.global.u32 	%r26, [%rd10+-4];
	setp.le.s32 	%p11, %r25, %r26;
	@%p11 bra 	$L__BB0_10;
$L__BB0_5:
	setp.eq.s32 	%p12, %r8, %r14;
	setp.eq.s32 	%p13, %r9, 0;
	or.pred  	%p14, %p12, %p13;
	@%p14 bra 	$L__BB0_7;
	add.s32 	%r31, %r9, -1;
	mul.wide.u32 	%rd11, %r31, 4;
	add.s64 	%rd12, %rd1, %rd11;
	ld.global.u32 	%r27, [%rd12];
	mul.wide.s32 	%rd13, %r8, 4;
	add.s64 	%rd14, %rd2, %rd13;
	ld.global.u32 	%r28, [%rd14];
	setp.gt.s32 	%p15, %r27, %r28;
	@%p15 bra 	$L__BB0_9;
$L__BB0_7:
	cvta.to.global.u64 	%rd15, %rd4;
	mul.wide.u32 	%rd16, %r1, 4;
	add.s64 	%rd17, %rd15, %rd16;
	st.global.u32 	[%rd17], %r8;
	cvta.to.global.u64 	%rd18, %rd5;
	add.s64 	%rd19, %rd18, %rd16;
	st.global.u32 	[%rd19], %r9;
$L__BB0_8:
	ret;
$L__BB0_9:
	add.s32 	%r30, %r8, 1;
	bra.uni 	$L__BB0_2;
$L__BB0_10:
	add.s32 	%r29, %r9, 1;
	bra.uni 	$L__BB0_2;

}
	// .globl	_Z10mergeBig_kPiS_S_S_S_ii
.visible .entry _Z10mergeBig_kPiS_S_S_S_ii(
	.param .u64 .ptr .align 1 _Z10mergeBig_kPiS_S_S_S_ii_param_0,
	.param .u64 .ptr .align 1 _Z10mergeBig_kPiS_S_S_S_ii_param_1,
	.param .u64 .ptr .align 1 _Z10mergeBig_kPiS_S_S_S_ii_param_2,
	.param .u64 .ptr .align 1 _Z10mergeBig_kPiS_S_S_S_ii_param_3,
	.param .u64 .ptr .align 1 _Z10mergeBig_kPiS_S_S_S_ii_param_4,
	.param .u32 _Z10mergeBig_kPiS_S_S_S_ii_param_5,
	.param .u32 _Z10mergeBig_kPiS_S_S_S_ii_param_6
)
{
	.reg .pred 	%p<24>;
	.reg .b32 	%r<72>;
	.reg .b64 	%rd<24>;

	ld.param.u64 	%rd6, [_Z10mergeBig_kPiS_S_S_S_ii_param_0];
	ld.param.u64 	%rd3, [_Z10mergeBig_kPiS_S_S_S_ii_param_1];
	ld.param.u64 	%rd7, [_Z10mergeBig_kPiS_S_S_S_ii_param_2];
	ld.param.u64 	%rd4, [_Z10mergeBig_kPiS_S_S_S_ii_param_3];
	ld.param.u64 	%rd5, [_Z10mergeBig_kPiS_S_S_S_ii_param_4];
	ld.param.u32 	%r28, [_Z10mergeBig_kPiS_S_S_S_ii_param_5];
	ld.param.u32 	%r29, [_Z10mergeBig_kPiS_S_S_S_ii_param_6];
	cvta.to.global.u64 	%rd1, %rd7;
	cvta.to.global.u64 	%rd2, %rd6;
	mov.u32 	%r1, %tid.x;
	add.s32 	%r2, %r29, %r28;
	setp.ge.s32 	%p1, %r1, %r2;
	@%p1 bra 	$L__BB1_15;
	cvta.to.global.u64 	%rd8, %rd4;
	cvta.to.global.u64 	%rd9, %rd5;
	mov.u32 	%r30, %ctaid.x;
	mul.wide.u32 	%rd10, %r30, 4;
	add.s64 	%rd11, %rd8, %rd10;
	ld.global.u32 	%r3, [%rd11+4];
	ld.global.u32 	%r4, [%rd11];
	sub.s32 	%r5, %r3, %r4;
	add.s64 	%rd12, %rd9, %rd10;
	ld.global.u32 	%r6, [%rd12+4];
	ld.global.u32 	%r7, [%rd12];
	sub.s32 	%r8, %r6, %r7;
	shl.b32 	%r31, %r5, 4;
	mov.u32 	%r32, sharedMem;
	add.s32 	%r9, %r32, %r31;
	shr.u32 	%r33, %r2, 10;
	add.s32 	%r34, %r33, -1;
	setp.eq.s32 	%p2, %r30, %r34;
	setp.lt.s32 	%p3, %r1, %r28;
	and.pred  	%p4, %p3, %p2;
	@%p4 bra 	$L__BB1_22;
	setp.le.s32 	%p5, %r4, %r1;
	selp.u32 	%r35, 1, 0, %p5;
	setp.lt.s32 	%p6, %r3, %r35;
	@%p6 bra 	$L__BB1_4;
	rem.s32 	%r36, %r1, %r28;
	mul.wide.u32 	%rd13, %r36, 4;
	add.s64 	%rd14, %rd2, %rd13;
	ld.global.u32 	%r37, [%rd14];
	rem.s32 	%r38, %r1, %r5;
	shl.b32 	%r39, %r38, 2;
	add.s32 	%r41, %r32, %r39;
	st.shared.u32 	[%r41], %r37;
$L__BB1_4:
	setp.le.s32 	%p7, %r7, %r1;
	selp.u32 	%r42, 1, 0, %p7;
	setp.lt.s32 	%p8, %r6, %r42;
	@%p8 bra 	$L__BB1_6;
	rem.s32 	%r43, %r1, %r29;
	cvta.to.global.u64 	%rd15, %rd3;
	mul.wide.u32 	%rd16, %r43, 4;
	add.s64 	%rd17, %rd15, %rd16;
	ld.global.u32 	%r44, [%rd17];
	rem.s32 	%r45, %r1, %r8;
	shl.b32 	%r46, %r45, 2;
	add.s32 	%r47, %r9, %r46;
	st.shared.u32 	[%r47], %r44;
$L__BB1_6:
	bar.sync 	0;
	setp.gt.s32 	%p9, %r1, %r28;
	sub.s32 	%r54, %r1, %r5;
	selp.b32 	%r67, %r54, 0, %p9;
	selp.b32 	%r69, %r5, %r1, %p9;
	mov.u32 	%r68, %r67;
$L__BB1_7:
	sub.s32 	%r55, %r69, %r67;
	shr.u32 	%r56, %r55, 31;
	add.s32 	%r57, %r55, %r56;
	shr.s32 	%r58, %r57, 1;
	add.s32 	%r15, %r58, %r68;
	sub.s32 	%r16, %r69, %r58;
	setp.lt.s32 	%p10, %r16, 0;
	setp.gt.s32 	%p11, %r15, %r8;
	or.pred  	%p12, %p10, %p11;
	@%p12 bra 	$L__BB1_21;
	setp.eq.s32 	%p13, %r16, %r5;
	setp.eq.s32 	%p14, %r15, 0;
	or.pred  	%p15, %p13, %p14;
	shl.b32 	%r60, %r16, 2;
	add.s32 	%r17, %r32, %r60;
	shl.b32 	%r62, %r15, 2;
	add.s32 	%r18, %r9, %r62;
	@%p15 bra 	$L__BB1_10;
	ld.shared.u32 	%r63, [%r17];
	ld.shared.u32 	%r64, [%r18+-4];
	setp.le.s32 	%p16, %r63, %r64;
	@%p16 bra 	$L__BB1_21;
$L__BB1_10:
	setp.eq.s32 	%p17, %r15, %r8;
	setp.eq.s32 	%p18, %r16, 0;
	or.pred  	%p19, %p17, %p18;
	@%p19 bra 	$L__BB1_12;
	ld.shared.u32 	%r65, [%r17+-4];
	ld.shared.u32 	%r66, [%r18];
	setp.gt.s32 	%p20, %r65, %r66;
	@%p20 bra 	$L__BB1_20;
$L__BB1_12:
	setp.lt.s32 	%p21, %r16, %r5;
	@%p21 bra 	$L__BB1_16;
	ld.shared.u32 	%r71, [%r18];
$L__BB1_14:
	mul.wide.u32 	%rd20, %r1, 4;
	add.s64 	%rd21, %rd1, %rd20;
	st.global.u32 	[%rd21], %r71;
$L__BB1_15:
	ret;
$L__BB1_16:
	setp.ne.s32 	%p22, %r15, %r8;
	@%p22 bra 	$L__BB1_18;
	ld.shared.u32 	%r70, [%r17];
	bra.uni 	$L__BB1_19;
$L__BB1_18:
	ld.shared.u32 	%r70, [%r17];
	ld.shared.u32 	%r71, [%r18];
	setp.gt.s32 	%p23, %r70, %r71;
	@%p23 bra 	$L__BB1_14;
$L__BB1_19:
	mul.wide.u32 	%rd22, %r1, 4;
	add.s64 	%rd23, %rd1, %rd22;
	st.global.u32 	[%rd23], %r70;
	bra.uni 	$L__BB1_15;
$L__BB1_20:
	add.s32 	%r69, %r16, -1;
	add.s32 	%r68, %r15, 1;
	bra.uni 	$L__BB1_7;
$L__BB1_21:
	add.s32 	%r67, %r16, 1;
	bra.uni 	$L__BB1_7;
$L__BB1_22:
	rem.u32 	%r48, %r1, %r28;
	mul.wide.u32 	%rd18, %r48, 4;
	add.s64 	%rd19, %rd2, %rd18;
	ld.global.u32 	%r49, [%rd19];
	rem.s32 	%r50, %r1, %r5;
	shl.b32 	%r51, %r50, 2;
	add.s32 	%r53, %r32, %r51;
	st.shared.u32 	[%r53], %r49;
	bra.uni 	$L__BB1_6;

}


// ===== COMPILED SASS (sm_100) =====

	.target	sm_100

	.elftype	@"ET_EXEC"


//--------------------- .note.nv.tkinfo           --------------------------
	.section	.note.nv.tkinfo,"",@"SHT_NOTE"
	.sectionflags	@"SHF_NOTE_NV_TKINFO"
	.tkinfo
        /*0018*/ 	.word	0x00000002
        /*0030*/ 	.string	""
        /*0030*/ 	.string	"ptxas"
        /*0030*/ 	.string	"Cuda compilation tools, release 13.0, V13.0.88"
        /*0030*/ 	.string	"Build cuda_13.0.r13.0/compiler.36424714_0"
        /*0030*/ 	.string	"-arch sm_100 -m 64 "



//--------------------- .note.nv.cuinfo           --------------------------
	.section	.note.nv.cuinfo,"",@"SHT_NOTE"
	.sectionflags	@"SHF_NOTE_NV_CUINFO"
        /*0018*/ 	.short	0x0002
        /*001a*/ 	.short	0x0064
        /*001c*/ 	.short	0x0082
	.zero		2


//--------------------- .nv.info                  --------------------------
	.section	.nv.info,"",@"SHT_CUDA_INFO"
	.align	4


	//----- nvinfo : EIATTR_REGCOUNT
	.align		4
        /*0000*/ 	.byte	0x04, 0x2f
        /*0002*/ 	.short	(.L_1 - .L_0)
	.align		4
.L_0:
        /*0004*/ 	.word	index@(_Z9pathBig_kPiS_S_S_ii)
        /*0008*/ 	.word	0x00000014


	//----- nvinfo : EIATTR_FRAME_SIZE
	.align		4
.L_1:
        /*000c*/ 	.byte	0x04, 0x11
        /*000e*/ 	.short	(.L_3 - .L_2)
	.align		4
.L_2:
        /*0010*/ 	.word	index@(_Z9pathBig_kPiS_S_S_ii)
        /*0014*/ 	.word	0x00000000


	//----- nvinfo : EIATTR_REGCOUNT
	.align		4
.L_3:
        /*0018*/ 	.byte	0x04, 0x2f
        /*001a*/ 	.short	(.L_5 - .L_4)
	.align		4
.L_4:
        /*001c*/ 	.word	index@(_Z10mergeBig_kPiS_S_S_S_ii)
        /*0020*/ 	.word	0x00000014


	//----- nvinfo : EIATTR_FRAME_SIZE
	.align		4
.L_5:
        /*0024*/ 	.byte	0x04, 0x11
        /*0026*/ 	.short	(.L_7 - .L_6)
	.align		4
.L_6:
        /*0028*/ 	.word	index@(_Z10mergeBig_kPiS_S_S_S_ii)
        /*002c*/ 	.word	0x00000000


	//----- nvinfo : EIATTR_MIN_STACK_SIZE
	.align		4
.L_7:
        /*0030*/ 	.byte	0x04, 0x12
        /*0032*/ 	.short	(.L_9 - .L_8)
	.align		4
.L_8:
        /*0034*/ 	.word	index@(_Z10mergeBig_kPiS_S_S_S_ii)
        /*0038*/ 	.word	0x00000000


	//----- nvinfo : EIATTR_MIN_STACK_SIZE
	.align		4
.L_9:
        /*003c*/ 	.byte	0x04, 0x12
        /*003e*/ 	.short	(.L_11 - .L_10)
	.align		4
.L_10:
        /*0040*/ 	.word	index@(_Z9pathBig_kPiS_S_S_ii)
        /*0044*/ 	.word	0x00000000
.L_11:


//--------------------- .nv.compat                --------------------------
	.section	.nv.compat,"",@"SHT_CUDA_COMPAT_INFO"
	.align	4
        /*0000*/ 	.byte	0x02, 0x09, 0x00, 0x00, 0x02, 0x02, 0x01, 0x00, 0x02, 0x05, 0x05, 0x00, 0x03, 0x07, 0x01, 0x01
        /*0010*/ 	.byte	0x02, 0x03, 0x00, 0x00, 0x02, 0x06, 0x01, 0x00, 0x04, 0x0b, 0x08, 0x00, 0x09, 0x00, 0x00, 0x00
        /*0020*/ 	.byte	0x00, 0x00, 0x00, 0x00


//--------------------- .nv.info._Z10mergeBig_kPiS_S_S_S_ii --------------------------
	.section	.nv.info._Z10mergeBig_kPiS_S_S_S_ii,"",@"SHT_CUDA_INFO"
	.sectionflags	@""
	.align	4


	//----- nvinfo : EIATTR_CUDA_API_VERSION
	.align		4
        /*0000*/ 	.byte	0x04, 0x37
        /*0002*/ 	.short	(.L_13 - .L_12)
.L_12:
        /*0004*/ 	.word	0x00000082


	//----- nvinfo : EIATTR_KPARAM_INFO
	.align		4
.L_13:
        /*0008*/ 	.byte	0x04, 0x17
        /*000a*/ 	.short	(.L_15 - .L_14)
.L_14:
        /*000c*/ 	.word	0x00000000
        /*0010*/ 	.short	0x0006
        /*0012*/ 	.short	0x002c
        /*0014*/ 	.byte	0x00, 0xf0, 0x11, 0x00


	//----- nvinfo : EIATTR_KPARAM_INFO
	.align		4
.L_15:
        /*0018*/ 	.byte	0x04, 0x17
        /*001a*/ 	.short	(.L_17 - .L_16)
.L_16:
        /*001c*/ 	.word	0x00000000
        /*0020*/ 	.short	0x0005
        /*0022*/ 	.short	0x0028
        /*0024*/ 	.byte	0x00, 0xf0, 0x11, 0x00


	//----- nvinfo : EIATTR_KPARAM_INFO
	.align		4
.L_17:
        /*0028*/ 	.byte	0x04, 0x17
        /*002a*/ 	.short	(.L_19 - .L_18)
.L_18:
        /*002c*/ 	.word	0x00000000
        /*0030*/ 	.short	0x0004
        /*0032*/ 	.short	0x0020
        /*0034*/ 	.byte	0x00, 0xf5, 0x21, 0x00


	//----- nvinfo : EIATTR_KPARAM_INFO
	.align		4
.L_19:
        /*0038*/ 	.byte	0x04, 0x17
        /*003a*/ 	.short	(.L_21 - .L_20)
.L_20:
        /*003c*/ 	.word	0x00000000
        /*0040*/ 	.short	0x0003
        /*0042*/ 	.short	0x0018
        /*0044*/ 	.byte	0x00, 0xf5, 0x21, 0x00


	//----- nvinfo : EIATTR_KPARAM_INFO
	.align		4
.L_21:
        /*0048*/ 	.byte	0x04, 0x17
        /*004a*/ 	.short	(.L_23 - .L_22)
.L_22:
        /*004c*/ 	.word	0x00000000
        /*0050*/ 	.short	0x0002
        /*0052*/ 	.short	0x0010
        /*0054*/ 	.byte	0x00, 0xf5, 0x21, 0x00


	//----- nvinfo : EIATTR_KPARAM_INFO
	.align		4
.L_23:
        /*0058*/ 	.byte	0x04, 0x17
        /*005a*/ 	.short	(.L_25 - .L_24)
.L_24:
        /*005c*/ 	.word	0x00000000
        /*0060*/ 	.short	0x0001
        /*0062*/ 	.short	0x0008
        /*0064*/ 	.byte	0x00, 0xf5, 0x21, 0x00


	//----- nvinfo : EIATTR_KPARAM_INFO
	.align		4
.L_25:
        /*0068*/ 	.byte	0x04, 0x17
        /*006a*/ 	.short	(.L_27 - .L_26)
.L_26:
        /*006c*/ 	.word	0x00000000
        /*0070*/ 	.short	0x0000
        /*0072*/ 	.short	0x0000
        /*0074*/ 	.byte	0x00, 0xf5, 0x21, 0x00


	//----- nvinfo : EIATTR_SPARSE_MMA_MASK
	.align		4
.L_27:
        /*0078*/ 	.byte	0x03, 0x50
        /*007a*/ 	.short	0x0000


	//----- nvinfo : EIATTR_MAXREG_COUNT
	.align		4
        /*007c*/ 	.byte	0x03, 0x1b
        /*007e*/ 	.short	0x00ff


	//----- nvinfo : EIATTR_NUM_BARRIERS
	.align		4
        /*0080*/ 	.byte	0x02, 0x4c
        /*0082*/ 	.byte	0x01
	.zero		1


	//----- nvinfo : EIATTR_MERCURY_ISA_VERSION
	.align		4
        /*0084*/ 	.byte	0x03, 0x5f
        /*0086*/ 	.short	0x0101


	//----- nvinfo : EIATTR_VRC_CTA_INIT_COUNT
	.align		4
        /*0088*/ 	.byte	0x02, 0x4a
	.zero		1
	.zero		1


	//----- nvinfo : EIATTR_EXIT_INSTR_OFFSETS
	.align		4
        /*008c*/ 	.byte	0x04, 0x1c
        /*008e*/ 	.short	(.L_29 - .L_28)


	//   ....[0]....
.L_28:
        /*0090*/ 	.word	0x00000050


	//   ....[1]....
        /*0094*/ 	.word	0x00000ec0


	//   ....[2]....
        /*0098*/ 	.word	0x00000f10


	//----- nvinfo : EIATTR_CRS_STACK_SIZE
	.align		4
.L_29:
        /*009c*/ 	.byte	0x04, 0x1e
        /*009e*/ 	.short	(.L_31 - .L_30)
.L_30:
        /*00a0*/ 	.word	0x00000000


	//----- nvinfo : EIATTR_CBANK_PARAM_SIZE
	.align		4
.L_31:
        /*00a4*/ 	.byte	0x03, 0x19
        /*00a6*/ 	.short	0x0030


	//----- nvinfo : EIATTR_PARAM_CBANK
	.align		4
        /*00a8*/ 	.byte	0x04, 0x0a
        /*00aa*/ 	.short	(.L_33 - .L_32)
	.align		4
.L_32:
        /*00ac*/ 	.word	index@(.nv.constant0._Z10mergeBig_kPiS_S_S_S_ii)
        /*00b0*/ 	.short	0x0380
        /*00b2*/ 	.short	0x0030


	//----- nvinfo : EIATTR_SW_WAR
	.align		4
.L_33:
        /*00b4*/ 	.byte	0x04, 0x36
        /*00b6*/ 	.short	(.L_35 - .L_34)
.L_34:
        /*00b8*/ 	.word	0x00000008
.L_35:


//--------------------- .nv.info._Z9pathBig_kPiS_S_S_ii --------------------------
	.section	.nv.info._Z9pathBig_kPiS_S_S_ii,"",@"SHT_CUDA_INFO"
	.sectionflags	@""
	.align	4


	//----- nvinfo : EIATTR_CUDA_API_VERSION
	.align		4
        /*0000*/ 	.byte	0x04, 0x37
        /*0002*/ 	.short	(.L_37 - .L_36)
.L_36:
        /*0004*/ 	.word	0x00000082


	//----- nvinfo : EIATTR_KPARAM_INFO
	.align		4
.L_37:
        /*0008*/ 	.byte	0x04, 0x17
        /*000a*/ 	.short	(.L_39 - .L_38)
.L_38:
        /*000c*/ 	.word	0x00000000
        /*0010*/ 	.short	0x0005
        /*0012*/ 	.short	0x0024
        /*0014*/ 	.byte	0x00, 0xf0, 0x11, 0x00


	//----- nvinfo : EIATTR_KPARAM_INFO
	.align		4
.L_39:
        /*0018*/ 	.byte	0x04, 0x17
        /*001a*/ 	.short	(.L_41 - .L_40)
.L_40:
        /*001c*/ 	.word	0x00000000
        /*0020*/ 	.short	0x0004
        /*0022*/ 	.short	0x0020
        /*0024*/ 	.byte	0x00, 0xf0, 0x11, 0x00


	//----- nvinfo : EIATTR_KPARAM_INFO
	.align		4
.L_41:
        /*0028*/ 	.byte	0x04, 0x17
        /*002a*/ 	.short	(.L_43 - .L_42)
.L_42:
        /*002c*/ 	.word	0x00000000
        /*0030*/ 	.short	0x0003
        /*0032*/ 	.short	0x0018
        /*0034*/ 	.byte	0x00, 0xf5, 0x21, 0x00


	//----- nvinfo : EIATTR_KPARAM_INFO
	.align		4
.L_43:
        /*0038*/ 	.byte	0x04, 0x17
        /*003a*/ 	.short	(.L_45 - .L_44)
.L_44:
        /*003c*/ 	.word	0x00000000
        /*0040*/ 	.short	0x0002
        /*0042*/ 	.short	0x0010
        /*0044*/ 	.byte	0x00, 0xf5, 0x21, 0x00


	//----- nvinfo : EIATTR_KPARAM_INFO
	.align		4
.L_45:
        /*0048*/ 	.byte	0x04, 0x17
        /*004a*/ 	.short	(.L_47 - .L_46)
.L_46:
        /*004c*/ 	.word	0x00000000
        /*0050*/ 	.short	0x0001
        /*0052*/ 	.short	0x0008
        /*0054*/ 	.byte	0x00, 0xf5, 0x21, 0x00


	//----- nvinfo : EIATTR_KPARAM_INFO
	.align		4
.L_47:
        /*0058*/ 	.byte	0x04, 0x17
        /*005a*/ 	.short	(.L_49 - .L_48)
.L_48:
        /*005c*/ 	.word	0x00000000
        /*0060*/ 	.short	0x0000
        /*0062*/ 	.short	0x0000
        /*0064*/ 	.byte	0x00, 0xf5, 0x21, 0x00


	//----- nvinfo : EIATTR_SPARSE_MMA_MASK
	.align		4
.L_49:
        /*0068*/ 	.byte	0x03, 0x50
        /*006a*/ 	.short	0x0000


	//----- nvinfo : EIATTR_MAXREG_COUNT
	.align		4
        /*006c*/ 	.byte	0x03, 0x1b
        /*006e*/ 	.short	0x00ff


	//----- nvinfo : EIATTR_MERCURY_ISA_VERSION
	.align		4
        /*0070*/ 	.byte	0x03, 0x5f
        /*0072*/ 	.short	0x0101


	//----- nvinfo : EIATTR_VRC_CTA_INIT_COUNT
	.align		4
        /*0074*/ 	.byte	0x02, 0x4a
	.zero		1
	.zero		1


	//----- nvinfo : EIATTR_EXIT_INSTR_OFFSETS
	.align		4
        /*0078*/ 	.byte	0x04, 0x1c
        /*007a*/ 	.short	(.L_51 - .L_50)


	//   ....[0]....
.L_50:
        /*007c*/ 	.word	0x00000090


	//   ....[1]....
        /*0080*/ 	.word	0x00000420


	//----- nvinfo : EIATTR_CRS_STACK_SIZE
	.align		4
.L_51:
        /*0084*/ 	.byte	0x04, 0x1e
        /*0086*/ 	.short	(.L_53 - .L_52)
.L_52:
        /*0088*/ 	.word	0x00000000


	//----- nvinfo : EIATTR_CBANK_PARAM_SIZE
	.align		4
.L_53:
        /*008c*/ 	.byte	0x03, 0x19
        /*008e*/ 	.short	0x0028


	//----- nvinfo : EIATTR_PARAM_CBANK
	.align		4
        /*0090*/ 	.byte	0x04, 0x0a
        /*0092*/ 	.short	(.L_55 - .L_54)
	.align		4
.L_54:
        /*0094*/ 	.word	index@(.nv.constant0._Z9pathBig_kPiS_S_S_ii)
        /*0098*/ 	.short	0x0380
        /*009a*/ 	.short	0x0028


	//----- nvinfo : EIATTR_SW_WAR
	.align		4
.L_55:
        /*009c*/ 	.byte	0x04, 0x36
        /*009e*/ 	.short	(.L_57 - .L_56)
.L_56:
        /*00a0*/ 	.word	0x00000008
.L_57:


//--------------------- .nv.callgraph             --------------------------
	.section	.nv.callgraph,"",@"SHT_CUDA_CALLGRAPH"
	.align	4
	.sectionentsize	8
	.align		4
        /*0000*/ 	.word	0x00000000
	.align		4
        /*0004*/ 	.word	0xffffffff
	.align		4
        /*0008*/ 	.word	0x00000000
	.align		4
        /*000c*/ 	.word	0xfffffffe
	.align		4
        /*0010*/ 	.word	0x00000000
	.align		4
        /*0014*/ 	.word	0xfffffffd
	.align		4
        /*0018*/ 	.word	0x00000000
	.align		4
        /*001c*/ 	.word	0xfffffffc


//--------------------- .text._Z10mergeBig_kPiS_S_S_S_ii --------------------------
	.section	.text._Z10mergeBig_kPiS_S_S_S_ii,"ax",@progbits
	.align	128
        .global         _Z10mergeBig_kPiS_S_S_S_ii
        .type           _Z10mergeBig_kPiS_S_S_S_ii,@function
        .size           _Z10mergeBig_kPiS_S_S_S_ii,(.L_x_26 - _Z10mergeBig_kPiS_S_S_S_ii)
        .other          _Z10mergeBig_kPiS_S_S_S_ii,@"STO_CUDA_ENTRY STV_DEFAULT"
_Z10mergeBig_kPiS_S_S_S_ii:
.text._Z10mergeBig_kPiS_S_S_S_ii:
[----:B------:R-:W-:Y:S01]  /*0000*/  LDC R1, c[0x0][0x37c] ;  /* 0x0000df00ff017b82 */ /* 0x000fe20000000800 */
[----:B------:R-:W0:Y:S07]  /*0010*/  S2R R5, SR_TID.X ;  /* 0x0000000000057919 */ /* 0x000e2e0000002100 */
[----:B------:R-:W1:Y:S02]  /*0020*/  LDC.64 R2, c[0x0][0x3a8] ;  /* 0x0000ea00ff027b82 */ /* 0x000e640000000a00 */
[----:B-1----:R-:W-:-:S05]  /*0030*/  IMAD.IADD R0, R3, 0x1, R2 ;  /* 0x0000000103007824 */ /* 0x002fca00078e0202 */
[----:B0-----:R-:W-:-:S13]  /*0040*/  ISETP.GE.AND P0, PT, R5, R0, PT ;  /* 0x000000000500720c */ /* 0x001fda0003f06270 */
[----:B------:R-:W-:Y:S05]  /*0050*/  @P0 EXIT ;  /* 0x000000000000094d */ /* 0x000fea0003800000 */
[----:B------:R-:W0:Y:S01]  /*0060*/  S2R R17, SR_CTAID.X ;  /* 0x0000000000117919 */ /* 0x000e220000002500 */
[----:B------:R-:W0:Y:S01]  /*0070*/  LDC.64 R8, c[0x0][0x398] ;  /* 0x0000e600ff087b82 */ /* 0x000e220000000a00 */
[----:B------:R-:W1:Y:S07]  /*0080*/  LDCU.64 UR4, c[0x0][0x358] ;  /* 0x00006b00ff0477ac */ /* 0x000e6e0008000a00 */
[----:B------:R-:W2:Y:S01]  /*0090*/  LDC.64 R10, c[0x0][0x3a0] ;  /* 0x0000e800ff0a7b82 */ /* 0x000ea20000000a00 */
[----:B0-----:R-:W-:-:S04]  /*00a0*/  IMAD.WIDE.U32 R8, R17, 0x4, R8 ;  /* 0x0000000411087825 */ /* 0x001fc800078e0008 */
[C---:B--2---:R-:W-:Y:S01]  /*00b0*/  IMAD.WIDE.U32 R10, R17.reuse, 0x4, R10 ;  /* 0x00000004110a7825 */ /* 0x044fe200078e000a */
[----:B-1----:R-:W2:Y:S04]  /*00c0*/  LDG.E R12, desc[UR4][R8.64+0x4] ;  /* 0x00000404080c7981 */ /* 0x002ea8000c1e1900 */
[----:B------:R-:W2:Y:S04]  /*00d0*/  LDG.E R13, desc[UR4][R8.64] ;  /* 0x00000004080d7981 */ /* 0x000ea8000c1e1900 */
[----:B------:R-:W3:Y:S04]  /*00e0*/  LDG.E R14, desc[UR4][R10.64+0x4] ;  /* 0x000004040a0e7981 */ /* 0x000ee8000c1e1900 */
[----:B------:R-:W3:Y:S01]  /*00f0*/  LDG.E R15, desc[UR4][R10.64] ;  /* 0x000000040a0f7981 */ /* 0x000ee2000c1e1900 */
[----:B------:R-:W-:Y:S01]  /*0100*/  LEA.HI R0, R0, 0xffffffff, RZ, 0x16 ;  /* 0xffffffff00007811 */ /* 0x000fe200078fb0ff */
[----:B------:R-:W-:Y:S01]  /*0110*/  BSSY.RECONVERGENT B0, `(.L_x_0) ;  /* 0x00000a0000007945 */ /* 0x000fe20003800200 */
[----:B------:R-:W0:Y:S02]  /*0120*/  S2R R7, SR_CgaCtaId ;  /* 0x0000000000077919 */ /* 0x000e240000008800 */
[----:B------:R-:W-:-:S02]  /*0130*/  ISETP.NE.AND P0, PT, R17, R0, PT ;  /* 0x000000001100720c */ /* 0x000fc40003f05270 */
[----:B------:R-:W-:Y:S02]  /*0140*/  MOV R0, 0x400 ;  /* 0x0000040000007802 */ /* 0x000fe40000000f00 */
[----:B------:R-:W-:Y:S02]  /*0150*/  ISETP.LT.AND P0, PT, R5, R2, !P0 ;  /* 0x000000020500720c */ /* 0x000fe40004701270 */
[----:B0-----:R-:W-:Y:S01]  /*0160*/  LEA R0, R7, R0, 0x18 ;  /* 0x0000000007007211 */ /* 0x001fe200078ec0ff */
[----:B--2---:R-:W-:-:S04]  /*0170*/  IMAD.IADD R4, R12, 0x1, -R13 ;  /* 0x000000010c047824 */ /* 0x004fc800078e0a0d */
[----:B------:R-:W-:Y:S02]  /*0180*/  IMAD R7, R4, 0x10, R0 ;  /* 0x0000001004077824 */ /* 0x000fe400078e0200 */
[----:B---3--:R-:W-:-:S04]  /*0190*/  IMAD.IADD R6, R14, 0x1, -R15 ;  /* 0x000000010e067824 */ /* 0x008fc800078e0a0f */
[----:B------:R-:W-:Y:S05]  /*01a0*/  @!P0 BRA `(.L_x_1) ;  /* 0x0000000000b48947 */ /* 0x000fea0003800000 */
[----:B------:R-:W0:Y:S01]  /*01b0*/  I2F.U32.RP R3, R2 ;  /* 0x0000000200037306 */ /* 0x000e220000209000 */
[----:B------:R-:W-:-:S07]  /*01c0*/  ISETP.NE.U32.AND P1, PT, R2, RZ, PT ;  /* 0x000000ff0200720c */ /* 0x000fce0003f25070 */
[----:B0-----:R-:W0:Y:S02]  /*01d0*/  MUFU.RCP R3, R3 ;  /* 0x0000000300037308 */ /* 0x001e240000001000 */
[----:B0-----:R-:W-:-:S06]  /*01e0*/  IADD3 R8, PT, PT, R3, 0xffffffe, RZ ;  /* 0x0ffffffe03087810 */ /* 0x001fcc0007ffe0ff */
[----:B------:R0:W1:Y:S02]  /*01f0*/  F2I.FTZ.U32.TRUNC.NTZ R9, R8 ;  /* 0x0000000800097305 */ /* 0x000064000021f000 */
[----:B0-----:R-:W-:Y:S02]  /*0200*/  IMAD.MOV.U32 R8, RZ, RZ, RZ ;  /* 0x000000ffff087224 */ /* 0x001fe400078e00ff */
[----:B-1----:R-:W-:-:S04]  /*0210*/  IMAD.MOV R11, RZ, RZ, -R9 ;  /* 0x000000ffff0b7224 */ /* 0x002fc800078e0a09 */
[----:B------:R-:W-:-:S04]  /*0220*/  IMAD R11, R11, R2, RZ ;  /* 0x000000020b0b7224 */ /* 0x000fc800078e02ff */
[----:B------:R-:W-:Y:S02]  /*0230*/  IMAD.HI.U32 R10, R9, R11, R8 ;  /* 0x0000000b090a7227 */ /* 0x000fe400078e0008 */
[----:B------:R-:W0:Y:S04]  /*0240*/  LDC.64 R8, c[0x0][0x380] ;  /* 0x0000e000ff087b82 */ /* 0x000e280000000a00 */
[----:B------:R-:W-:-:S04]  /*0250*/  IMAD.HI.U32 R10, R10, R5, RZ ;  /* 0x000000050a0a7227 */ /* 0x000fc800078e00ff */
[----:B------:R-:W-:-:S04]  /*0260*/  IMAD.MOV R10, RZ, RZ, -R10 ;  /* 0x000000ffff0a7224 */ /* 0x000fc800078e0a0a */
[----:B------:R-:W-:-:S05]  /*0270*/  IMAD R11, R2, R10, R5 ;  /* 0x0000000a020b7224 */ /* 0x000fca00078e0205 */
[----:B------:R-:W-:-:S13]  /*0280*/  ISETP.GE.U32.AND P0, PT, R11, R2, PT ;  /* 0x000000020b00720c */ /* 0x000fda0003f06070 */
[----:B------:R-:W-:-:S04]  /*0290*/  @P0 IADD3 R11, PT, PT, R11, -R2, RZ ;  /* 0x800000020b0b0210 */ /* 0x000fc80007ffe0ff */
[----:B------:R-:W-:-:S13]  /*02a0*/  ISETP.GE.U32.AND P0, PT, R11, R2, PT ;  /* 0x000000020b00720c */ /* 0x000fda0003f06070 */
[----:B------:R-:W-:Y:S01]  /*02b0*/  @P0 IMAD.IADD R11, R11, 0x1, -R2 ;  /* 0x000000010b0b0824 */ /* 0x000fe200078e0a02 */
[----:B------:R-:W-:-:S05]  /*02c0*/  @!P1 LOP3.LUT R11, RZ, R2, RZ, 0x33, !PT ;  /* 0x00000002ff0b9212 */ /* 0x000fca00078e33ff */
[----:B0-----:R-:W-:-:S06]  /*02d0*/  IMAD.WIDE.U32 R8, R11, 0x4, R8 ;  /* 0x000000040b087825 */ /* 0x001fcc00078e0008 */
[----:B------:R-:W2:Y:S01]  /*02e0*/  LDG.E R8, desc[UR4][R8.64] ;  /* 0x0000000408087981 */ /* 0x000ea2000c1e1900 */
[-C--:B------:R-:W-:Y:S02]  /*02f0*/  IABS R12, R4.reuse ;  /* 0x00000004000c7213 */ /* 0x080fe40000000000 */
[----:B------:R-:W-:Y:S02]  /*0300*/  IABS R15, R4 ;  /* 0x00000004000f7213 */ /* 0x000fe40000000000 */
[----:B------:R-:W0:Y:S01]  /*0310*/  I2F.RP R3, R12 ;  /* 0x0000000c00037306 */ /* 0x000e220000209400 */
[----:B------:R-:W-:Y:S02]  /*0320*/  IABS R14, R5 ;  /* 0x00000005000e7213 */ /* 0x000fe40000000000 */
[----:B------:R-:W-:-:S05]  /*0330*/  ISETP.GE.AND P2, PT, R5, RZ, PT ;  /* 0x000000ff0500720c */ /* 0x000fca0003f46270 */
[----:B0-----:R-:W0:Y:S02]  /*0340*/  MUFU.RCP R3, R3 ;  /* 0x0000000300037308 */ /* 0x001e240000001000 */
[----:B0-----:R-:W-:Y:S02]  /*0350*/  VIADD R10, R3, 0xffffffe ;  /* 0x0ffffffe030a7836 */ /* 0x001fe40000000000 */
[----:B------:R-:W-:-:S04]  /*0360*/  IMAD.MOV R3, RZ, RZ, -R15 ;  /* 0x000000ffff037224 */ /* 0x000fc800078e0a0f */
[----:B------:R0:W1:Y:S02]  /*0370*/  F2I.FTZ.U32.TRUNC.NTZ R11, R10 ;  /* 0x0000000a000b7305 */ /* 0x000064000021f000 */
[----:B0-----:R-:W-:Y:S02]  /*0380*/  HFMA2 R10, -RZ, RZ, 0, 0 ;  /* 0x00000000ff0a7431 */ /* 0x001fe400000001ff */
[----:B-1----:R-:W-:-:S04]  /*0390*/  IMAD.MOV R13, RZ, RZ, -R11 ;  /* 0x000000ffff0d7224 */ /* 0x002fc800078e0a0b */
[----:B------:R-:W-:-:S04]  /*03a0*/  IMAD R13, R13, R12, RZ ;  /* 0x0000000c0d0d7224 */ /* 0x000fc800078e02ff */
[----:B------:R-:W-:-:S06]  /*03b0*/  IMAD.HI.U32 R11, R11, R13, R10 ;  /* 0x0000000d0b0b7227 */ /* 0x000fcc00078e000a */
[----:B------:R-:W-:-:S04]  /*03c0*/  IMAD.HI.U32 R11, R11, R14, RZ ;  /* 0x0000000e0b0b7227 */ /* 0x000fc800078e00ff */
[----:B------:R-:W-:-:S05]  /*03d0*/  IMAD R11, R11, R3, R14 ;  /* 0x000000030b0b7224 */ /* 0x000fca00078e020e */
[----:B------:R-:W-:-:S13]  /*03e0*/  ISETP.GT.U32.AND P0, PT, R12, R11, PT ;  /* 0x0000000b0c00720c */ /* 0x000fda0003f04070 */
[----:B------:R-:W-:Y:S01]  /*03f0*/  @!P0 IMAD.IADD R11, R11, 0x1, -R12 ;  /* 0x000000010b0b8824 */ /* 0x000fe200078e0a0c */
[----:B------:R-:W-:-:S04]  /*0400*/  ISETP.NE.AND P0, PT, R4, RZ, PT ;  /* 0x000000ff0400720c */ /* 0x000fc80003f05270 */
[----:B------:R-:W-:-:S13]  /*0410*/  ISETP.GT.U32.AND P1, PT, R12, R11, PT ;  /* 0x0000000b0c00720c */ /* 0x000fda0003f24070 */
[----:B------:R-:W-:-:S05]  /*0420*/  @!P1 IMAD.IADD R11, R11, 0x1, -R12 ;  /* 0x000000010b0b9824 */ /* 0x000fca00078e0a0c */
[----:B------:R-:W-:Y:S02]  /*0430*/  @!P2 IADD3 R11, PT, PT, -R11, RZ, RZ ;  /* 0x000000ff0b0ba210 */ /* 0x000fe40007ffe1ff */
[----:B------:R-:W-:-:S05]  /*0440*/  @!P0 LOP3.LUT R11, RZ, R4, RZ, 0x33, !PT ;  /* 0x00000004ff0b8212 */ /* 0x000fca00078e33ff */
[----:B------:R-:W-:-:S05]  /*0450*/  IMAD R11, R11, 0x4, R0 ;  /* 0x000000040b0b7824 */ /* 0x000fca00078e0200 */
[----:B--2---:R0:W-:Y:S01]  /*0460*/  STS [R11], R8 ;  /* 0x000000080b007388 */ /* 0x0041e20000000800 */
[----:B------:R-:W-:Y:S05]  /*0470*/  BRA `(.L_x_2) ;  /* 0x0000000400a47947 */ /* 0x000fea0003800000 */
.L_x_1:
[-C--:B------:R-:W-:Y:S01]  /*0480*/  ISETP.GT.AND P0, PT, R13, R5.reuse, PT ;  /* 0x000000050d00720c */ /* 0x080fe20003f04270 */
[----:B------:R-:W-:Y:S01]  /*0490*/  BSSY.RECONVERGENT B1, `(.L_x_3) ;  /* 0x0000037000017945 */ /* 0x000fe20003800200 */
[----:B------:R-:W-:Y:S02]  /*04a0*/  ISETP.GT.AND P1, PT, R15, R5, PT ;  /* 0x000000050f00720c */ /* 0x000fe40003f24270 */
[----:B------:R-:W-:Y:S02]  /*04b0*/  SEL R9, RZ, 0x1, P0 ;  /* 0x00000001ff097807 */ /* 0x000fe40000000000 */
[----:B------:R-:W-:Y:S02]  /*04c0*/  SEL R11, RZ, 0x1, P1 ;  /* 0x00000001ff0b7807 */ /* 0x000fe40000800000 */
[----:B------:R-:W-:Y:S02]  /*04d0*/  ISETP.GE.AND P1, PT, R12, R9, PT ;  /* 0x000000090c00720c */ /* 0x000fe40003f26270 */
[----:B------:R-:W-:-:S11]  /*04e0*/  ISETP.GE.AND P0, PT, R14, R11, PT ;  /* 0x0000000b0e00720c */ /* 0x000fd60003f06270 */
[----:B------:R-:W-:Y:S05]  /*04f0*/  @!P1 BRA `(.L_x_4) ;  /* 0x0000000000c09947 */ /* 0x000fea0003800000 */
[----:B------:R-:W-:Y:S02]  /*0500*/  IABS R13, R2 ;  /* 0x00000002000d7213 */ /* 0x000fe40000000000 */
[----:B------:R-:W-:Y:S02]  /*0510*/  IABS R12, R5 ;  /* 0x00000005000c7213 */ /* 0x000fe40000000000 */
[----:B------:R-:W0:Y:S01]  /*0520*/  I2F.RP R10, R13 ;  /* 0x0000000d000a7306 */ /* 0x000e220000209400 */
[----:B------:R-:W-:-:S07]  /*0530*/  ISETP.NE.AND P2, PT, R2, RZ, PT ;  /* 0x000000ff0200720c */ /* 0x000fce0003f45270 */
[----:B0-----:R-:W0:Y:S02]  /*0540*/  MUFU.RCP R10, R10 ;  /* 0x0000000a000a7308 */ /* 0x001e240000001000 */
[----:B0-----:R-:W-:-:S06]  /*0550*/  VIADD R9, R10, 0xffffffe ;  /* 0x0ffffffe0a097836 */ /* 0x001fcc0000000000 */
[----:B------:R-:W0:Y:S02]  /*0560*/  F2I.FTZ.U32.TRUNC.NTZ R9, R9 ;  /* 0x0000000900097305 */ /* 0x000e24000021f000 */
[----:B0-----:R-:W-:-:S04]  /*0570*/  IMAD.MOV R8, RZ, RZ, -R9 ;  /* 0x000000ffff087224 */ /* 0x001fc800078e0a09 */
[----:B------:R-:W-:Y:S01]  /*0580*/  IMAD R11, R8, R13, RZ ;  /* 0x0000000d080b7224 */ /* 0x000fe200078e02ff */
[----:B------:R-:W-:-:S05]  /*0590*/  MOV R8, RZ ;  /* 0x000000ff00087202 */ /* 0x000fca0000000f00 */
[----:B------:R-:W-:-:S04]  /*05a0*/  IMAD.HI.U32 R11, R9, R11, R8 ;  /* 0x0000000b090b7227 */ /* 0x000fc800078e0008 */
[----:B------:R-:W-:-:S04]  /*05b0*/  IMAD.MOV.U32 R8, RZ, RZ, R12 ;  /* 0x000000ffff087224 */ /* 0x000fc800078e000c */
[----:B------:R-:W-:-:S04]  /*05c0*/  IMAD.HI.U32 R11, R11, R8, RZ ;  /* 0x000000080b0b7227 */ /* 0x000fc800078e00ff */
[----:B------:R-:W-:-:S04]  /*05d0*/  IMAD.MOV R11, RZ, RZ, -R11 ;  /* 0x000000ffff0b7224 */ /* 0x000fc800078e0a0b */
[C---:B------:R-:W-:Y:S02]  /*05e0*/  IMAD R12, R13.reuse, R11, R8 ;  /* 0x0000000b0d0c7224 */ /* 0x040fe400078e0208 */
[----:B------:R-:W0:Y:S03]  /*05f0*/  LDC.64 R10, c[0x0][0x380] ;  /* 0x0000e000ff0a7b82 */ /* 0x000e260000000a00 */
[----:B------:R-:W-:-:S13]  /*0600*/  ISETP.GT.U32.AND P1, PT, R13, R12, PT ;  /* 0x0000000c0d00720c */ /* 0x000fda0003f24070 */
[----:B------:R-:W-:Y:S01]  /*0610*/  @!P1 IMAD.IADD R12, R12, 0x1, -R13 ;  /* 0x000000010c0c9824 */ /* 0x000fe200078e0a0d */
[----:B------:R-:W-:-:S04]  /*0620*/  ISETP.GE.AND P1, PT, R5, RZ, PT ;  /* 0x000000ff0500720c */ /* 0x000fc80003f26270 */
[----:B------:R-:W-:-:S13]  /*0630*/  ISETP.GT.U32.AND P3, PT, R13, R12, PT ;  /* 0x0000000c0d00720c */ /* 0x000fda0003f64070 */
[----:B------:R-:W-:-:S05]  /*0640*/  @!P3 IADD3 R12, PT, PT, R12, -R13, RZ ;  /* 0x8000000d0c0cb210 */ /* 0x000fca0007ffe0ff */
[----:B------:R-:W-:Y:S01]  /*0650*/  @!P1 IMAD.MOV R12, RZ, RZ, -R12 ;  /* 0x000000ffff0c9224 */ /* 0x000fe200078e0a0c */
[----:B------:R-:W-:-:S05]  /*0660*/  @!P2 LOP3.LUT R12, RZ, R2, RZ, 0x33, !PT ;  /* 0x00000002ff0ca212 */ /* 0x000fca00078e33ff */
[----:B0-----:R-:W-:-:S06]  /*0670*/  IMAD.WIDE.U32 R10, R12, 0x4, R10 ;  /* 0x000000040c0a7825 */ /* 0x001fcc00078e000a */
[----:B------:R0:W2:Y:S01]  /*0680*/  LDG.E R10, desc[UR4][R10.64] ;  /* 0x000000040a0a7981 */ /* 0x0000a2000c1e1900 */
[----:B------:R-:W-:Y:S02]  /*0690*/  IABS R9, R4 ;  /* 0x0000000400097213 */ /* 0x000fe40000000000 */
[----:B------:R-:W-:Y:S02]  /*06a0*/  ISETP.NE.AND P3, PT, R4, RZ, PT ;  /* 0x000000ff0400720c */ /* 0x000fe40003f65270 */
[----:B------:R-:W1:Y:S08]  /*06b0*/  I2F.RP R14, R9 ;  /* 0x00000009000e7306 */ /* 0x000e700000209400 */
[----:B-1----:R-:W1:Y:S02]  /*06c0*/  MUFU.RCP R14, R14 ;  /* 0x0000000e000e7308 */ /* 0x002e640000001000 */
[----:B-1----:R-:W-:-:S06]  /*06d0*/  VIADD R12, R14, 0xffffffe ;  /* 0x0ffffffe0e0c7836 */ /* 0x002fcc0000000000 */
[----:B------:R1:W3:Y:S02]  /*06e0*/  F2I.FTZ.U32.TRUNC.NTZ R13, R12 ;  /* 0x0000000c000d7305 */ /* 0x0002e4000021f000 */
[----:B-1----:R-:W-:Y:S02]  /*06f0*/  HFMA2 R12, -RZ, RZ, 0, 0 ;  /* 0x00000000ff0c7431 */ /* 0x002fe400000001ff */
[----:B---3--:R-:W-:-:S04]  /*0700*/  IMAD.MOV R16, RZ, RZ, -R13 ;  /* 0x000000ffff107224 */ /* 0x008fc800078e0a0d */
[----:B------:R-:W-:Y:S01]  /*0710*/  IMAD R15, R16, R9, RZ ;  /* 0x00000009100f7224 */ /* 0x000fe200078e02ff */
[----:B------:R-:W-:-:S03]  /*0720*/  IABS R16, R4 ;  /* 0x0000000400107213 */ /* 0x000fc60000000000 */
[----:B------:R-:W-:-:S04]  /*0730*/  IMAD.HI.U32 R15, R13, R15, R12 ;  /* 0x0000000f0d0f7227 */ /* 0x000fc800078e000c */
[----:B0-----:R-:W-:Y:S02]  /*0740*/  IMAD.MOV R11, RZ, RZ, -R16 ;  /* 0x000000ffff0b7224 */ /* 0x001fe400078e0a10 */
[----:B------:R-:W-:-:S04]  /*0750*/  IMAD.HI.U32 R15, R15, R8, RZ ;  /* 0x000000080f0f7227 */ /* 0x000fc800078e00ff */
[----:B------:R-:W-:-:S05]  /*0760*/  IMAD R8, R15, R11, R8 ;  /* 0x0000000b0f087224 */ /* 0x000fca00078e0208 */
[----:B------:R-:W-:-:S13]  /*0770*/  ISETP.GT.U32.AND P2, PT, R9, R8, PT ;  /* 0x000000080900720c */ /* 0x000fda0003f44070 */
[----:B------:R-:W-:-:S05]  /*0780*/  @!P2 IMAD.IADD R8, R8, 0x1, -R9 ;  /* 0x000000010808a824 */ /* 0x000fca00078e0a09 */
[----:B------:R-:W-:-:S13]  /*0790*/  ISETP.GT.U32.AND P2, PT, R9, R8, PT ;  /* 0x000000080900720c */ /* 0x000fda0003f44070 */
[----:B------:R-:W-:-:S05]  /*07a0*/  @!P2 IMAD.IADD R8, R8, 0x1, -R9 ;  /* 0x000000010808a824 */ /* 0x000fca00078e0a09 */
[----:B------:R-:W-:-:S05]  /*07b0*/  MOV R9, R8 ;  /* 0x0000000800097202 */ /* 0x000fca0000000f00 */
[----:B------:R-:W-:Y:S01]  /*07c0*/  @!P1 IMAD.MOV R9, RZ, RZ, -R9 ;  /* 0x000000ffff099224 */ /* 0x000fe200078e0a09 */
[----:B------:R-:W-:-:S05]  /*07d0*/  @!P3 LOP3.LUT R9, RZ, R4, RZ, 0x33, !PT ;  /* 0x00000004ff09b212 */ /* 0x000fca00078e33ff */
[----:B------:R-:W-:-:S05]  /*07e0*/  IMAD R9, R9, 0x4, R0 ;  /* 0x0000000409097824 */ /* 0x000fca00078e0200 */
[----:B--2---:R0:W-:Y:S02]  /*07f0*/  STS [R9], R10 ;  /* 0x0000000a09007388 */ /* 0x0041e40000000800 */
.L_x_4:
[----:B------:R-:W-:Y:S05]  /*0800*/  BSYNC.RECONVERGENT B1 ;  /* 0x0000000000017941 */ /* 0x000fea0003800200 */
.L_x_3:
[----:B------:R-:W-:Y:S05]  /*0810*/  @!P0 BRA `(.L_x_2) ;  /* 0x0000000000bc8947 */ /* 0x000fea0003800000 */
[----:B------:R-:W-:Y:S02]  /*0820*/  IABS R13, R3 ;  /* 0x00000003000d7213 */ /* 0x000fe40000000000 */
[----:B------:R-:W-:Y:S02]  /*0830*/  IABS R12, R5 ;  /* 0x00000005000c7213 */ /* 0x000fe40000000000 */
[----:B0-----:R-:W0:Y:S01]  /*0840*/  I2F.RP R10, R13 ;  /* 0x0000000d000a7306 */ /* 0x001e220000209400 */
[----:B------:R-:W-:-:S07]  /*0850*/  ISETP.NE.AND P1, PT, R3, RZ, PT ;  /* 0x000000ff0300720c */ /* 0x000fce0003f25270 */
[----:B0-----:R-:W0:Y:S02]  /*0860*/  MUFU.RCP R10, R10 ;  /* 0x0000000a000a7308 */ /* 0x001e240000001000 */
[----:B0-----:R-:W-:-:S06]  /*0870*/  VIADD R9, R10, 0xffffffe ;  /* 0x0ffffffe0a097836 */ /* 0x001fcc0000000000 */
[----:B------:R-:W0:Y:S02]  /*0880*/  F2I.FTZ.U32.TRUNC.NTZ R9, R9 ;  /* 0x0000000900097305 */ /* 0x000e24000021f000 */
[----:B0-----:R-:W-:-:S05]  /*0890*/  IADD3 R8, PT, PT, RZ, -R9, RZ ;  /* 0x80000009ff087210 */ /* 0x001fca0007ffe0ff */
[----:B------:R-:W-:Y:S02]  /*08a0*/  IMAD R11, R8, R13, RZ ;  /* 0x0000000d080b7224 */ /* 0x000fe400078e02ff */
[----:B------:R-:W-:-:S04]  /*08b0*/  IMAD.MOV.U32 R8, RZ, RZ, RZ ;  /* 0x000000ffff087224 */ /* 0x000fc800078e00ff */
[----:B------:R-:W-:-:S04]  /*08c0*/  IMAD.HI.U32 R11, R9, R11, R8 ;  /* 0x0000000b090b7227 */ /* 0x000fc800078e0008 */
[----:B------:R-:W-:-:S04]  /*08d0*/  IMAD.MOV.U32 R8, RZ, RZ, R12 ;  /* 0x000000ffff087224 */ /* 0x000fc800078e000c */
[----:B------:R-:W-:-:S04]  /*08e0*/  IMAD.HI.U32 R11, R11, R8, RZ ;  /* 0x000000080b0b7227 */ /* 0x000fc800078e00ff */
[----:B------:R-:W-:-:S04]  /*08f0*/  IMAD.MOV R11, RZ, RZ, -R11 ;  /* 0x000000ffff0b7224 */ /* 0x000fc800078e0a0b */
[C---:B------:R-:W-:Y:S02]  /*0900*/  IMAD R12, R13.reuse, R11, R8 ;  /* 0x0000000b0d0c7224 */ /* 0x040fe400078e0208 */
[----:B------:R-:W0:Y:S03]  /*0910*/  LDC.64 R10, c[0x0][0x388] ;  /* 0x0000e200ff0a7b82 */ /* 0x000e260000000a00 */
[----:B------:R-:W-:-:S13]  /*0920*/  ISETP.GT.U32.AND P0, PT, R13, R12, PT ;  /* 0x0000000c0d00720c */ /* 0x000fda0003f04070 */
[----:B------:R-:W-:Y:S02]  /*0930*/  @!P0 IADD3 R12, PT, PT, R12, -R13, RZ ;  /* 0x8000000d0c0c8210 */ /* 0x000fe40007ffe0ff */
[----:B------:R-:W-:Y:S02]  /*0940*/  ISETP.GE.AND P0, PT, R5, RZ, PT ;  /* 0x000000ff0500720c */ /* 0x000fe40003f06270 */
[----:B------:R-:W-:-:S13]  /*0950*/  ISETP.GT.U32.AND P2, PT, R13, R12, PT ;  /* 0x0000000c0d00720c */ /* 0x000fda0003f44070 */
[----:B------:R-:W-:-:S04]  /*0960*/  @!P2 IMAD.IADD R12, R12, 0x1, -R13 ;  /* 0x000000010c0ca824 */ /* 0x000fc800078e0a0d */
[----:B------:R-:W-:Y:S01]  /*0970*/  @!P0 IMAD.MOV R12, RZ, RZ, -R12 ;  /* 0x000000ffff0c8224 */ /* 0x000fe200078e0a0c */
[----:B------:R-:W-:-:S05]  /*0980*/  @!P1 LOP3.LUT R12, RZ, R3, RZ, 0x33, !PT ;  /* 0x00000003ff0c9212 */ /* 0x000fca00078e33ff */
[----:B0-----:R-:W-:-:S06]  /*0990*/  IMAD.WIDE.U32 R10, R12, 0x4, R10 ;  /* 0x000000040c0a7825 */ /* 0x001fcc00078e000a */
[----:B------:R0:W2:Y:S01]  /*09a0*/  LDG.E R11, desc[UR4][R10.64] ;  /* 0x000000040a0b7981 */ /* 0x0000a2000c1e1900 */
[----:B------:R-:W-:-:S04]  /*09b0*/  IABS R9, R6 ;  /* 0x0000000600097213 */ /* 0x000fc80000000000 */
[----:B------:R-:W1:Y:S08]  /*09c0*/  I2F.RP R3, R9 ;  /* 0x0000000900037306 */ /* 0x000e700000209400 */
[----:B-1----:R-:W1:Y:S02]  /*09d0*/  MUFU.RCP R3, R3 ;  /* 0x0000000300037308 */ /* 0x002e640000001000 */
[----:B-1----:R-:W-:-:S06]  /*09e0*/  VIADD R12, R3, 0xffffffe ;  /* 0x0ffffffe030c7836 */ /* 0x002fcc0000000000 */
[----:B------:R1:W3:Y:S02]  /*09f0*/  F2I.FTZ.U32.TRUNC.NTZ R13, R12 ;  /* 0x0000000c000d7305 */ /* 0x0002e4000021f000 */
[----:B-1----:R-:W-:Y:S01]  /*0a00*/  IMAD.MOV.U32 R12, RZ, RZ, RZ ;  /* 0x000000ffff0c7224 */ /* 0x002fe200078e00ff */
[----:B---3--:R-:W-:-:S05]  /*0a10*/  IADD3 R14, PT, PT, RZ, -R13, RZ ;  /* 0x8000000dff0e7210 */ /* 0x008fca0007ffe0ff */
[----:B------:R-:W-:Y:S01]  /*0a20*/  IMAD R15, R14, R9, RZ ;  /* 0x000000090e0f7224 */ /* 0x000fe200078e02ff */
[----:B------:R-:W-:-:S03]  /*0a30*/  IABS R14, R6 ;  /* 0x00000006000e7213 */ /* 0x000fc60000000000 */
[----:B------:R-:W-:-:S04]  /*0a40*/  IMAD.HI.U32 R13, R13, R15, R12 ;  /* 0x0000000f0d0d7227 */ /* 0x000fc800078e000c */
[----:B0-----:R-:W-:Y:S02]  /*0a50*/  IMAD.MOV R10, RZ, RZ, -R14 ;  /* 0x000000ffff0a7224 */ /* 0x001fe400078e0a0e */
[----:B------:R-:W-:-:S04]  /*0a60*/  IMAD.HI.U32 R13, R13, R8, RZ ;  /* 0x000000080d0d7227 */ /* 0x000fc800078e00ff */
[----:B------:R-:W-:-:S05]  /*0a70*/  IMAD R8, R13, R10, R8 ;  /* 0x0000000a0d087224 */ /* 0x000fca00078e0208 */
[----:B------:R-:W-:-:S13]  /*0a80*/  ISETP.GT.U32.AND P1, PT, R9, R8, PT ;  /* 0x000000080900720c */ /* 0x000fda0003f24070 */
[----:B------:R-:W-:Y:S01]  /*0a90*/  @!P1 IMAD.IADD R8, R8, 0x1, -R9 ;  /* 0x0000000108089824 */ /* 0x000fe200078e0a09 */
[----:B------:R-:W-:-:S04]  /*0aa0*/  ISETP.NE.AND P1, PT, R6, RZ, PT ;  /* 0x000000ff0600720c */ /* 0x000fc80003f25270 */
[----:B------:R-:W-:-:S13]  /*0ab0*/  ISETP.GT.U32.AND P2, PT, R9, R8, PT ;  /* 0x000000080900720c */ /* 0x000fda0003f44070 */
[----:B------:R-:W-:-:S05]  /*0ac0*/  @!P2 IADD3 R8, PT, PT, R8, -R9, RZ ;  /* 0x800000090808a210 */ /* 0x000fca0007ffe0ff */
[----:B------:R-:W-:Y:S01]  /*0ad0*/  @!P0 IMAD.MOV R8, RZ, RZ, -R8 ;  /* 0x000000ffff088224 */ /* 0x000fe200078e0a08 */
[----:B------:R-:W-:-:S05]  /*0ae0*/  @!P1 LOP3.LUT R8, RZ, R6, RZ, 0x33, !PT ;  /* 0x00000006ff089212 */ /* 0x000fca00078e33ff */
[----:B------:R-:W-:-:S05]  /*0af0*/  IMAD R8, R8, 0x4, R7 ;  /* 0x0000000408087824 */ /* 0x000fca00078e0207 */
[----:B--2---:R1:W-:Y:S02]  /*0b00*/  STS [R8], R11 ;  /* 0x0000000b08007388 */ /* 0x0043e40000000800 */
.L_x_2:
[----:B------:R-:W-:Y:S05]  /*0b10*/  BSYNC.RECONVERGENT B0 ;  /* 0x0000000000007941 */ /* 0x000fea0003800200 */
.L_x_0:
[----:B------:R-:W-:Y:S01]  /*0b20*/  BAR.SYNC.DEFER_BLOCKING 0x0 ;  /* 0x0000000000007b1d */ /* 0x000fe20000010000 */
[C---:B------:R-:W-:Y:S01]  /*0b30*/  ISETP.GT.AND P0, PT, R5.reuse, R2, PT ;  /* 0x000000020500720c */ /* 0x040fe20003f04270 */
[----:B------:R-:W-:-:S03]  /*0b40*/  IMAD.IADD R2, R5, 0x1, -R4 ;  /* 0x0000000105027824 */ /* 0x000fc600078e0a04 */
[----:B------:R-:W-:Y:S01]  /*0b50*/  SEL R3, R4, R5, P0 ;  /* 0x0000000504037207 */ /* 0x000fe20000000000 */
[----:B------:R-:W-:Y:S01]  /*0b60*/  BSSY.RECONVERGENT B1, `(.L_x_5) ;  /* 0x0000025000017945 */ /* 0x000fe20003800200 */
[----:B------:R-:W-:-:S04]  /*0b70*/  SEL R2, R2, RZ, P0 ;  /* 0x000000ff02027207 */ /* 0x000fc80000000000 */
[----:B01----:R-:W-:-:S07]  /*0b80*/  MOV R8, R2 ;  /* 0x0000000200087202 */ /* 0x003fce0000000f00 */
.L_x_12:
[----:B------:R-:W-:Y:S01]  /*0b90*/  BSSY.RECONVERGENT B2, `(.L_x_6) ;  /* 0x0000018000027945 */ /* 0x000fe20003800200 */
.L_x_10:
[----:B------:R-:W-:Y:S01]  /*0ba0*/  IMAD.IADD R9, R3, 0x1, -R2 ;  /* 0x0000000103097824 */ /* 0x000fe200078e0a02 */
[----:B------:R-:W-:Y:S04]  /*0bb0*/  BSSY.RELIABLE B0, `(.L_x_7) ;  /* 0x0000013000007945 */ /* 0x000fe80003800100 */
[----:B------:R-:W-:-:S04]  /*0bc0*/  LEA.HI R9, R9, R9, RZ, 0x1 ;  /* 0x0000000909097211 */ /* 0x000fc800078f08ff */
[----:B------:R-:W-:-:S05]  /*0bd0*/  SHF.R.S32.HI R9, RZ, 0x1, R9 ;  /* 0x00000001ff097819 */ /* 0x000fca0000011409 */
[--C-:B------:R-:W-:Y:S02]  /*0be0*/  IMAD.IADD R11, R8, 0x1, R9.reuse ;  /* 0x00000001080b7824 */ /* 0x100fe400078e0209 */
[----:B------:R-:W-:-:S03]  /*0bf0*/  IMAD.IADD R13, R3, 0x1, -R9 ;  /* 0x00000001030d7824 */ /* 0x000fc600078e0a09 */
[----:B------:R-:W-:-:S04]  /*0c00*/  ISETP.GT.AND P0, PT, R11, R6, PT ;  /* 0x000000060b00720c */ /* 0x000fc80003f04270 */
[----:B------:R-:W-:-:S13]  /*0c10*/  ISETP.LT.OR P0, PT, R13, RZ, P0 ;  /* 0x000000ff0d00720c */ /* 0x000fda0000701670 */
[----:B------:R-:W-:Y:S05]  /*0c20*/  @P0 BRA `(.L_x_8) ;  /* 0x00000000002c0947 */ /* 0x000fea0003800000 */
[C---:B------:R-:W-:Y:S01]  /*0c30*/  ISETP.NE.AND P0, PT, R11.reuse, RZ, PT ;  /* 0x000000ff0b00720c */ /* 0x040fe20003f05270 */
[----:B------:R-:W-:Y:S01]  /*0c40*/  IMAD R14, R11, 0x4, R7 ;  /* 0x000000040b0e7824 */ /* 0x000fe200078e0207 */
[C---:B------:R-:W-:Y:S02]  /*0c50*/  LEA R12, R13.reuse, R0, 0x2 ;  /* 0x000000000d0c7211 */ /* 0x040fe400078e10ff */
[----:B------:R-:W-:-:S13]  /*0c60*/  ISETP.EQ.OR P0, PT, R13, R4, !P0 ;  /* 0x000000040d00720c */ /* 0x000fda0004702670 */
[----:B------:R-:W-:Y:S05]  /*0c70*/  @P0 BREAK.RELIABLE B0 ;  /* 0x0000000000000942 */ /* 0x000fea0003800100 */
[----:B------:R-:W-:Y:S05]  /*0c80*/  @P0 BRA `(.L_x_9) ;  /* 0x0000000000200947 */ /* 0x000fea0003800000 */
[----:B------:R-:W-:Y:S04]  /*0c90*/  LDS R9, [R12] ;  /* 0x000000000c097984 */ /* 0x000fe80000000800 */
[----:B------:R-:W0:Y:S02]  /*0ca0*/  LDS R10, [R14+-0x4] ;  /* 0xfffffc000e0a7984 */ /* 0x000e240000000800 */
[----:B0-----:R-:W-:-:S13]  /*0cb0*/  ISETP.GT.AND P0, PT, R9, R10, PT ;  /* 0x0000000a0900720c */ /* 0x001fda0003f04270 */
[----:B------:R-:W-:Y:S05]  /*0cc0*/  @P0 BREAK.RELIABLE B0 ;  /* 0x0000000000000942 */ /* 0x000fea0003800100 */
[----:B------:R-:W-:Y:S05]  /*0cd0*/  @P0 BRA `(.L_x_9) ;  /* 0x00000000000c0947 */ /* 0x000fea0003800000 */
.L_x_8:
[----:B------:R-:W-:Y:S05]  /*0ce0*/  BSYNC.RELIABLE B0 ;  /* 0x0000000000007941 */ /* 0x000fea0003800100 */
.L_x_7:
[----:B------:R-:W-:Y:S01]  /*0cf0*/  VIADD R2, R13, 0x1 ;  /* 0x000000010d027836 */ /* 0x000fe20000000000 */
[----:B------:R-:W-:Y:S06]  /*0d00*/  BRA `(.L_x_10) ;  /* 0xfffffffc00a47947 */ /* 0x000fec000383ffff */
.L_x_9:
[----:B------:R-:W-:Y:S05]  /*0d10*/  BSYNC.RECONVERGENT B2 ;  /* 0x0000000000027941 */ /* 0x000fea0003800200 */
.L_x_6:
[----:B------:R-:W-:-:S04]  /*0d20*/  ISETP.NE.AND P0, PT, R13, RZ, PT ;  /* 0x000000ff0d00720c */ /* 0x000fc80003f05270 */
[----:B------:R-:W-:-:S13]  /*0d30*/  ISETP.EQ.OR P0, PT, R11, R6, !P0 ;  /* 0x000000060b00720c */ /* 0x000fda0004702670 */
[----:B------:R-:W-:Y:S05]  /*0d40*/  @P0 BRA `(.L_x_11) ;  /* 0x0000000000180947 */ /* 0x000fea0003800000 */
[----:B------:R-:W-:Y:S04]  /*0d50*/  LDS R3, [R12+-0x4] ;  /* 0xfffffc000c037984 */ /* 0x000fe80000000800 */
[----:B------:R-:W0:Y:S02]  /*0d60*/  LDS R8, [R14] ;  /* 0x000000000e087984 */ /* 0x000e240000000800 */
[----:B0-----:R-:W-:-:S13]  /*0d70*/  ISETP.GT.AND P0, PT, R3, R8, PT ;  /* 0x000000080300720c */ /* 0x001fda0003f04270 */
[----:B------:R-:W-:Y:S01]  /*0d80*/  @P0 VIADD R3, R13, 0xffffffff ;  /* 0xffffffff0d030836 */ /* 0x000fe20000000000 */
[----:B------:R-:W-:Y:S01]  /*0d90*/  @P0 IADD3 R8, PT, PT, R11, 0x1, RZ ;  /* 0x000000010b080810 */ /* 0x000fe20007ffe0ff */
[----:B------:R-:W-:Y:S06]  /*0da0*/  @P0 BRA `(.L_x_12) ;  /* 0xfffffffc00780947 */ /* 0x000fec000383ffff */
.L_x_11:
[----:B------:R-:W-:Y:S05]  /*0db0*/  BSYNC.RECONVERGENT B1 ;  /* 0x0000000000017941 */ /* 0x000fea0003800200 */
.L_x_5:
[----:B------:R-:W-:Y:S05]  /*0dc0*/  WARPSYNC.ALL ;  /* 0x0000000000007948 */ /* 0x000fea0003800000 */
[----:B------:R-:W-:Y:S01]  /*0dd0*/  ISETP.GE.AND P0, PT, R13, R4, PT ;  /* 0x000000040d00720c */ /* 0x000fe20003f06270 */
[----:B------:R-:W-:-:S12]  /*0de0*/  BSSY.RECONVERGENT B1, `(.L_x_13) ;  /* 0x000000f000017945 */ /* 0x000fd80003800200 */
[----:B------:R0:W1:Y:S01]  /*0df0*/  @P0 LDS R7, [R14] ;  /* 0x000000000e070984 */ /* 0x0000620000000800 */
[----:B------:R-:W-:Y:S05]  /*0e00*/  @P0 BRA `(.L_x_14) ;  /* 0x0000000000300947 */ /* 0x000fea0003800000 */
[----:B------:R-:W-:-:S13]  /*0e10*/  ISETP.NE.AND P0, PT, R11, R6, PT ;  /* 0x000000060b00720c */ /* 0x000fda0003f05270 */
[----:B-1----:R1:W2:Y:S01]  /*0e20*/  @!P0 LDS R7, [R12] ;  /* 0x000000000c078984 */ /* 0x0022a20000000800 */
[----:B------:R-:W-:Y:S05]  /*0e30*/  @!P0 BRA `(.L_x_15) ;  /* 0x0000000000148947 */ /* 0x000fea0003800000 */
[----:B-1----:R-:W-:Y:S04]  /*0e40*/  LDS R12, [R12] ;  /* 0x000000000c0c7984 */ /* 0x002fe80000000800 */
[----:B--2---:R-:W1:Y:S02]  /*0e50*/  LDS R7, [R14] ;  /* 0x000000000e077984 */ /* 0x004e640000000800 */
[----:B-1----:R-:W-:-:S13]  /*0e60*/  ISETP.GT.AND P0, PT, R12, R7, PT ;  /* 0x000000070c00720c */ /* 0x002fda0003f04270 */
[----:B------:R-:W-:Y:S05]  /*0e70*/  @P0 BRA `(.L_x_14) ;  /* 0x0000000000140947 */ /* 0x000fea0003800000 */
[----:B------:R-:W-:-:S07]  /*0e80*/  IMAD.MOV.U32 R7, RZ, RZ, R12 ;  /* 0x000000ffff077224 */ /* 0x000fce00078e000c */
.L_x_15:
[----:B------:R-:W3:Y:S02]  /*0e90*/  LDC.64 R2, c[0x0][0x390] ;  /* 0x0000e400ff027b82 */ /* 0x000ee40000000a00 */
[----:B---3--:R-:W-:-:S05]  /*0ea0*/  IMAD.WIDE.U32 R2, R5, 0x4, R2 ;  /* 0x0000000405027825 */ /* 0x008fca00078e0002 */
[----:B--2---:R-:W-:Y:S01]  /*0eb0*/  STG.E desc[UR4][R2.64], R7 ;  /* 0x0000000702007986 */ /* 0x004fe2000c101904 */
[----:B------:R-:W-:Y:S05]  /*0ec0*/  EXIT ;  /* 0x000000000000794d */ /* 0x000fea0003800000 */
.L_x_14:
[----:B------:R-:W-:Y:S05]  /*0ed0*/  BSYNC.RECONVERGENT B1 ;  /* 0x0000000000017941 */ /* 0x000fea0003800200 */
.L_x_13:
[----:B------:R-:W2:Y:S02]  /*0ee0*/  LDC.64 R2, c[0x0][0x390] ;  /* 0x0000e400ff027b82 */ /* 0x000ea40000000a00 */
[----:B--2---:R-:W-:-:S05]  /*0ef0*/  IMAD.WIDE.U32 R2, R5, 0x4, R2 ;  /* 0x0000000405027825 */ /* 0x004fca00078e0002 */
[----:B-1----:R-:W-:Y:S01]  /*0f00*/  STG.E desc[UR4][R2.64], R7 ;  /* 0x0000000702007986 */ /* 0x002fe2000c101904 */
[----:B------:R-:W-:Y:S05]  /*0f10*/  EXIT ;  /* 0x000000000000794d */ /* 0x000fea0003800000 */
.L_x_16:
[----:B------:R-:W-:-:S00]  /*0f20*/  BRA `(.L_x_16) ;  /* 0xfffffffc00fc7947 */ /* 0x000fc0000383ffff */
[----:B------:R-:W-:-:S00]  /*0f30*/  NOP ;  /* 0x0000000000007918 */ /* 0x000fc00000000000 */
        /* <DEDUP_REMOVED lines=12> */
.L_x_26:


//--------------------- .text._Z9pathBig_kPiS_S_S_ii --------------------------
	.section	.text._Z9pathBig_kPiS_S_S_ii,"ax",@progbits
	.align	128
        .global         _Z9pathBig_kPiS_S_S_ii
        .type           _Z9pathBig_kPiS_S_S_ii,@function
        .size           _Z9pathBig_kPiS_S_S_ii,(.L_x_27 - _Z9pathBig_kPiS_S_S_ii)
        .other          _Z9pathBig_kPiS_S_S_ii,@"STO_CUDA_ENTRY STV_DEFAULT"
_Z9pathBig_kPiS_S_S_ii:
.text._Z9pathBig_kPiS_S_S_ii:
[----:B------:R-:W-:Y:S01]  /*0000*/  LDC R1, c[0x0][0x37c] ;  /* 0x0000df00ff017b82 */ /* 0x000fe20000000800 */
[----:B------:R-:W0:Y:S01]  /*0010*/  S2R R9, SR_TID.X ;  /* 0x0000000000097919 */ /* 0x000e220000002100 */
[----:B------:R-:W0:Y:S01]  /*0020*/  LDCU UR4, c[0x0][0x360] ;  /* 0x00006c00ff0477ac */ /* 0x000e220008000800 */
[----:B------:R-:W0:Y:S01]  /*0030*/  S2R R0, SR_CTAID.X ;  /* 0x0000000000007919 */ /* 0x000e220000002500 */
[----:B------:R-:W1:Y:S01]  /*0040*/  LDCU.64 UR6, c[0x0][0x3a0] ;  /* 0x00007400ff0677ac */ /* 0x000e620008000a00 */
[----:B0-----:R-:W-:Y:S01]  /*0050*/  IMAD R9, R0, UR4, R9 ;  /* 0x0000000400097c24 */ /* 0x001fe2000f8e0209 */
[----:B-1----:R-:W-:-:S04]  /*0060*/  UIADD3 UR4, UPT, UPT, UR7, UR6, URZ ;  /* 0x0000000607047290 */ /* 0x002fc8000fffe0ff */
[----:B------:R-:W-:-:S04]  /*0070*/  LOP3.LUT P0, RZ, R9, 0x3ff, RZ, 0xc0, !PT ;  /* 0x000003ff09ff7812 */ /* 0x000fc8000780c0ff */
[----:B------:R-:W-:-:S13]  /*0080*/  ISETP.GE.OR P0, PT, R9, UR4, P0 ;  /* 0x0000000409007c0c */ /* 0x000fda0008706670 */
[----:B------:R-:W-:Y:S05]  /*0090*/  @P0 EXIT ;  /* 0x000000000000094d */ /* 0x000fea0003800000 */
[----:B------:R-:W0:Y:S01]  /*00a0*/  LDC R8, c[0x0][0x3a4] ;  /* 0x0000e900ff087b82 */ /* 0x000e220000000800 */
[C---:B------:R-:W-:Y:S01]  /*00b0*/  VIADD R10, R9.reuse, -UR6 ;  /* 0x80000006090a7c36 */ /* 0x040fe20008000000 */
[C---:B------:R-:W-:Y:S01]  /*00c0*/  ISETP.GT.AND P0, PT, R9.reuse, UR6, PT ;  /* 0x0000000609007c0c */ /* 0x040fe2000bf04270 */
[----:B------:R-:W-:Y:S01]  /*00d0*/  BSSY.RECONVERGENT B0, `(.L_x_17) ;  /* 0x000002d000007945 */ /* 0x000fe20003800200 */
[----:B------:R-:W-:Y:S01]  /*00e0*/  VIMNMX R17, PT, PT, R9, UR6, PT ;  /* 0x0000000609117c48 */ /* 0x000fe2000bfe0100 */
[----:B------:R-:W1:Y:S01]  /*00f0*/  LDCU.64 UR4, c[0x0][0x358] ;  /* 0x00006b00ff0477ac */ /* 0x000e620008000a00 */
[----:B------:R-:W-:Y:S02]  /*0100*/  SEL R10, R10, RZ, P0 ;  /* 0x000000ff0a0a7207 */ /* 0x000fe40000000000 */
[----:B------:R-:W2:Y:S01]  /*0110*/  LDC.64 R6, c[0x0][0x380] ;  /* 0x0000e000ff067b82 */ /* 0x000ea20000000a00 */
[----:B------:R-:W3:Y:S02]  /*0120*/  LDCU UR7, c[0x0][0x3a0] ;  /* 0x00007400ff0777ac */ /* 0x000ee40008000800 */
[----:B------:R-:W-:-:S05]  /*0130*/  IMAD.MOV.U32 R16, RZ, RZ, R10 ;  /* 0x000000ffff107224 */ /* 0x000fca00078e000a */
[----:B------:R-:W4:Y:S08]  /*0140*/  LDC.64 R4, c[0x0][0x380] ;  /* 0x0000e000ff047b82 */ /* 0x000f300000000a00 */
[----:B-1----:R-:W0:Y:S02]  /*0150*/  LDC.64 R2, c[0x0][0x388] ;  /* 0x0000e200ff027b82 */ /* 0x002e240000000a00 */
.L_x_24:
[----:B------:R-:W-:Y:S01]  /*0160*/  BSSY.RECONVERGENT B1, `(.L_x_18) ;  /* 0x0000018000017945 */ /* 0x000fe20003800200 */
.L_x_22:
[----:B------:R-:W-:Y:S01]  /*0170*/  IMAD.IADD R9, R17, 0x1, -R10 ;  /* 0x0000000111097824 */ /* 0x000fe200078e0a0a */
[----:B------:R-:W-:Y:S04]  /*0180*/  BSSY.RELIABLE B2, `(.L_x_19) ;  /* 0x0000013000027945 */ /* 0x000fe80003800100 */
[----:B------:R-:W-:-:S04]  /*0190*/  LEA.HI R9, R9, R9, RZ, 0x1 ;  /* 0x0000000909097211 */ /* 0x000fc800078f08ff */
[----:B------:R-:W-:-:S05]  /*01a0*/  SHF.R.S32.HI R11, RZ, 0x1, R9 ;  /* 0x00000001ff0b7819 */ /* 0x000fca0000011409 */
[--C-:B------:R-:W-:Y:S02]  /*01b0*/  IMAD.IADD R9, R16, 0x1, R11.reuse ;  /* 0x0000000110097824 */ /* 0x100fe400078e020b */
[----:B------:R-:W-:-:S03]  /*01c0*/  IMAD.IADD R11, R17, 0x1, -R11 ;  /* 0x00000001110b7824 */ /* 0x000fc600078e0a0b */
[----:B0-----:R-:W-:-:S04]  /*01d0*/  ISETP.GT.AND P0, PT, R9, R8, PT ;  /* 0x000000080900720c */ /* 0x001fc80003f04270 */
[----:B------:R-:W-:-:S13]  /*01e0*/  ISETP.LT.OR P0, PT, R11, RZ, P0 ;  /* 0x000000ff0b00720c */ /* 0x000fda0000701670 */
[----:B------:R-:W-:Y:S05]  /*01f0*/  @P0 BRA `(.L_x_20) ;  /* 0x00000000002c0947 */ /* 0x000fea0003800000 */
[----:B------:R-:W-:-:S04]  /*0200*/  ISETP.NE.AND P0, PT, R9, RZ, PT ;  /* 0x000000ff0900720c */ /* 0x000fc80003f05270 */
[----:B---3--:R-:W-:-:S13]  /*0210*/  ISETP.EQ.OR P0, PT, R11, UR7, !P0 ;  /* 0x000000070b007c0c */ /* 0x008fda000c702670 */
[----:B------:R-:W-:Y:S05]  /*0220*/  @P0 BREAK.RELIABLE B2 ;  /* 0x0000000000020942 */ /* 0x000fea0003800100 */
[----:B------:R-:W-:Y:S05]  /*0230*/  @P0 BRA `(.L_x_21) ;  /* 0x0000000000280947 */ /* 0x000fea0003800000 */
[----:B--2---:R-:W-:-:S04]  /*0240*/  IMAD.WIDE.U32 R12, R11, 0x4, R6 ;  /* 0x000000040b0c7825 */ /* 0x004fc800078e0006 */
[----:B------:R-:W-:Y:S02]  /*0250*/  IMAD.WIDE R14, R9, 0x4, R6 ;  /* 0x00000004090e7825 */ /* 0x000fe400078e0206 */
[----:B------:R-:W2:Y:S04]  /*0260*/  LDG.E R12, desc[UR4][R12.64] ;  /* 0x000000040c0c7981 */ /* 0x000ea8000c1e1900 */
[----:B------:R-:W2:Y:S02]  /*0270*/  LDG.E R15, desc[UR4][R14.64+-0x4] ;  /* 0xfffffc040e0f7981 */ /* 0x000ea4000c1e1900 */
[----:B--2---:R-:W-:-:S13]  /*0280*/  ISETP.GT.AND P0, PT, R12, R15, PT ;  /* 0x0000000f0c00720c */ /* 0x004fda0003f04270 */
[----:B------:R-:W-:Y:S05]  /*0290*/  @P0 BREAK.RELIABLE B2 ;  /* 0x0000000000020942 */ /* 0x000fea0003800100 */
[----:B------:R-:W-:Y:S05]  /*02a0*/  @P0 BRA `(.L_x_21) ;  /* 0x00000000000c0947 */ /* 0x000fea0003800000 */
.L_x_20:
[----:B---3--:R-:W-:Y:S05]  /*02b0*/  BSYNC.RELIABLE B2 ;  /* 0x0000000000027941 */ /* 0x008fea0003800100 */
.L_x_19:
[----:B------:R-:W-:Y:S01]  /*02c0*/  VIADD R10, R11, 0x1 ;  /* 0x000000010b0a7836 */ /* 0x000fe20000000000 */
[----:B------:R-:W-:Y:S06]  /*02d0*/  BRA `(.L_x_22) ;  /* 0xfffffffc00a47947 */ /* 0x000fec000383ffff */
.L_x_21:
[----:B------:R-:W-:Y:S05]  /*02e0*/  BSYNC.RECONVERGENT B1 ;  /* 0x0000000000017941 */ /* 0x000fea0003800200 */
.L_x_18:
[----:B------:R-:W-:-:S04]  /*02f0*/  ISETP.NE.AND P0, PT, R11, RZ, PT ;  /* 0x000000ff0b00720c */ /* 0x000fc80003f05270 */
[----:B------:R-:W-:-:S13]  /*0300*/  ISETP.EQ.OR P0, PT, R9, R8, !P0 ;  /* 0x000000080900720c */ /* 0x000fda0004702670 */
[----:B------:R-:W-:Y:S05]  /*0310*/  @P0 BRA `(.L_x_23) ;  /* 0x0000000000200947 */ /* 0x000fea0003800000 */
[----:B------:R-:W-:Y:S02]  /*0320*/  VIADD R17, R11, 0xffffffff ;  /* 0xffffffff0b117836 */ /* 0x000fe40000000000 */
[----:B------:R-:W-:-:S04]  /*0330*/  IMAD.WIDE R14, R9, 0x4, R2 ;  /* 0x00000004090e7825 */ /* 0x000fc800078e0202 */
[----:B----4-:R-:W-:Y:S02]  /*0340*/  IMAD.WIDE.U32 R12, R17, 0x4, R4 ;  /* 0x00000004110c7825 */ /* 0x010fe400078e0004 */
[----:B------:R-:W3:Y:S04]  /*0350*/  LDG.E R15, desc[UR4][R14.64] ;  /* 0x000000040e0f7981 */ /* 0x000ee8000c1e1900 */
[----:B------:R-:W3:Y:S02]  /*0360*/  LDG.E R12, desc[UR4][R12.64] ;  /* 0x000000040c0c7981 */ /* 0x000ee4000c1e1900 */
[----:B---3--:R-:W-:-:S13]  /*0370*/  ISETP.GT.AND P0, PT, R12, R15, PT ;  /* 0x0000000f0c00720c */ /* 0x008fda0003f04270 */
[----:B------:R-:W-:Y:S01]  /*0380*/  @P0 VIADD R16, R9, 0x1 ;  /* 0x0000000109100836 */ /* 0x000fe20000000000 */
[----:B------:R-:W-:Y:S06]  /*0390*/  @P0 BRA `(.L_x_24) ;  /* 0xfffffffc00700947 */ /* 0x000fec000383ffff */
.L_x_23:
[----:B------:R-:W-:Y:S05]  /*03a0*/  BSYNC.RECONVERGENT B0 ;  /* 0x0000000000007941 */ /* 0x000fea0003800200 */
.L_x_17:
[----:B------:R-:W-:Y:S05]  /*03b0*/  WARPSYNC.ALL ;  /* 0x0000000000007948 */ /* 0x000fea0003800000 */
[----:B------:R-:W0:Y:S08]  /*03c0*/  LDC.64 R2, c[0x0][0x390] ;  /* 0x0000e400ff027b82 */ /* 0x000e300000000a00 */
[----:B----4-:R-:W1:Y:S01]  /*03d0*/  LDC.64 R4, c[0x0][0x398] ;  /* 0x0000e600ff047b82 */ /* 0x010e620000000a00 */
[----:B0-----:R-:W-:-:S05]  /*03e0*/  IMAD.WIDE.U32 R2, R0, 0x4, R2 ;  /* 0x0000000400027825 */ /* 0x001fca00078e0002 */
[----:B------:R-:W-:Y:S01]  /*03f0*/  STG.E desc[UR4][R2.64], R9 ;  /* 0x0000000902007986 */ /* 0x000fe2000c101904 */
[----:B-1----:R-:W-:-:S05]  /*0400*/  IMAD.WIDE.U32 R4, R0, 0x4, R4 ;  /* 0x0000000400047825 */ /* 0x002fca00078e0004 */
[----:B------:R-:W-:Y:S01]  /*0410*/  STG.E desc[UR4][R4.64], R11 ;  /* 0x0000000b04007986 */ /* 0x000fe2000c101904 */
[----:B------:R-:W-:Y:S05]  /*0420*/  EXIT ;  /* 0x000000000000794d */ /* 0x000fea0003800000 */
.L_x_25:
        /* <DEDUP_REMOVED lines=13> */
.L_x_27:


//--------------------- .nv.shared._Z10mergeBig_kPiS_S_S_S_ii --------------------------
	.section	.nv.shared._Z10mergeBig_kPiS_S_S_S_ii,"aw",@nobits
	.sectionflags	@""
	.align	16
	.zero		1024


//--------------------- .nv.shared.reserved.0     --------------------------
	.section	.nv.shared.reserved.0,"aw",@nobits
	.weak		__nv_reservedSMEM_offset_0_alias
	.size		__nv_reservedSMEM_offset_0_alias, 0, 64
	.other		__nv_reservedSMEM_offset_0_alias,@"STO_CUDA_RESERVED_SHARED STV_DEFAULT"
__nv_reservedSMEM_offset_0_alias:
	.zero		0
	.zero		64


//--------------------- .nv.shared._Z9pathBig_kPiS_S_S_ii --------------------------
	.section	.nv.shared._Z9pathBig_kPiS_S_S_ii,"aw",@nobits
	.sectionflags	@""
	.align	16
	.zero		1024


//--------------------- .nv.constant0._Z10mergeBig_kPiS_S_S_S_ii --------------------------
	.section	.nv.constant0._Z10mergeBig_kPiS_S_S_S_ii,"a",@progbits
	.sectionflags	@""
	.align	4
.nv.constant0._Z10mergeBig_kPiS_S_S_S_ii:
	.zero		944


//--------------------- .nv.constant0._Z9pathBig_kPiS_S_S_ii --------------------------
	.section	.nv.constant0._Z9pathBig_kPiS_S_S_ii,"a",@progbits
	.sectionflags	@""
	.align	4
.nv.constant0._Z9pathBig_kPiS_S_S_ii:
	.zero		936


//--------------------- SYMBOLS --------------------------

	.type		.nv.reservedSmem.offset0,@object
	.size		.nv.reservedSmem.offset0,0x4
	.type		.nv.reservedSmem.cap,@object
	.size		.nv.reservedSmem.cap,0x4
